//
// Generated by NVIDIA NVVM Compiler
//
// Compiler Build ID: CL-36424714
// Cuda compilation tools, release 13.0, V13.0.88
// Based on NVVM 20.0.0
//

.version 9.0
.target sm_100
.address_size 64

	// .globl	_Z22average_pool_1d_kernelPKfiiiPfmi

.visible .entry _Z22average_pool_1d_kernelPKfiiiPfmi(
	.param .u64 .ptr .align 1 _Z22average_pool_1d_kernelPKfiiiPfmi_param_0,
	.param .u32 _Z22average_pool_1d_kernelPKfiiiPfmi_param_1,
	.param .u32 _Z22average_pool_1d_kernelPKfiiiPfmi_param_2,
	.param .u32 _Z22average_pool_1d_kernelPKfiiiPfmi_param_3,
	.param .u64 .ptr .align 1 _Z22average_pool_1d_kernelPKfiiiPfmi_param_4,
	.param .u64 _Z22average_pool_1d_kernelPKfiiiPfmi_param_5,
	.param .u32 _Z22average_pool_1d_kernelPKfiiiPfmi_param_6
)
{
	.reg .pred 	%p<56>;
	.reg .b32 	%r<80>;
	.reg .b32 	%f<114>;
	.reg .b64 	%rd<53>;

	ld.param.u64 	%rd4, [_Z22average_pool_1d_kernelPKfiiiPfmi_param_0];
	ld.param.u32 	%r50, [_Z22average_pool_1d_kernelPKfiiiPfmi_param_1];
	ld.param.u32 	%r51, [_Z22average_pool_1d_kernelPKfiiiPfmi_param_2];
	ld.param.u32 	%r52, [_Z22average_pool_1d_kernelPKfiiiPfmi_param_3];
	ld.param.u64 	%rd2, [_Z22average_pool_1d_kernelPKfiiiPfmi_param_4];
	ld.param.u64 	%rd3, [_Z22average_pool_1d_kernelPKfiiiPfmi_param_5];
	ld.param.u32 	%r53, [_Z22average_pool_1d_kernelPKfiiiPfmi_param_6];
	cvta.to.global.u64 	%rd1, %rd4;
	mov.u32 	%r54, %ctaid.x;
	mov.u32 	%r55, %ntid.x;
	mov.u32 	%r56, %tid.x;
	mad.lo.s32 	%r1, %r54, %r55, %r56;
	setp.ge.s32 	%p1, %r1, %r53;
	@%p1 bra 	$L__BB0_44;
	setp.lt.s32 	%p2, %r50, 1;
	mov.f32 	%f113, 0f00000000;
	@%p2 bra 	$L__BB0_43;
	mul.lo.s32 	%r2, %r51, %r1;
	cvt.rn.f32.u32 	%f1, %r50;
	and.b32  	%r3, %r50, 7;
	setp.lt.u32 	%p3, %r50, 8;
	mov.f32 	%f113, 0f00000000;
	mov.b32 	%r78, 0;
	@%p3 bra 	$L__BB0_21;
	and.b32  	%r78, %r50, 2147483640;
	neg.s32 	%r76, %r78;
	sub.s32 	%r75, %r2, %r52;
	shl.b32 	%r7, %r2, 3;
	shl.b32 	%r58, %r2, 1;
	sub.s32 	%r74, %r58, %r52;
	mul.lo.s32 	%r59, %r2, 3;
	sub.s32 	%r73, %r59, %r52;
	shl.b32 	%r60, %r2, 2;
	sub.s32 	%r72, %r60, %r52;
	mul.lo.s32 	%r61, %r2, 5;
	sub.s32 	%r71, %r61, %r52;
	mul.lo.s32 	%r62, %r2, 6;
	sub.s32 	%r70, %r62, %r52;
	mul.lo.s32 	%r63, %r2, 7;
	sub.s32 	%r69, %r63, %r52;
	neg.s32 	%r68, %r52;
	mov.f32 	%f113, 0f00000000;
$L__BB0_4:
	.pragma "nounroll";
	setp.lt.s32 	%p4, %r68, 0;
	cvt.s64.s32 	%rd5, %r68;
	setp.le.u64 	%p5, %rd3, %rd5;
	or.pred  	%p6, %p4, %p5;
	mov.f32 	%f92, 0f00000000;
	@%p6 bra 	$L__BB0_6;
	mul.wide.u32 	%rd6, %r68, 4;
	add.s64 	%rd7, %rd1, %rd6;
	ld.global.f32 	%f92, [%rd7];
$L__BB0_6:
	div.rn.f32 	%f61, %f92, %f1;
	add.f32 	%f5, %f113, %f61;
	setp.lt.s32 	%p7, %r75, 0;
	cvt.s64.s32 	%rd8, %r75;
	setp.le.u64 	%p8, %rd3, %rd8;
	or.pred  	%p9, %p7, %p8;
	mov.f32 	%f93, 0f00000000;
	@%p9 bra 	$L__BB0_8;
	mul.wide.u32 	%rd9, %r75, 4;
	add.s64 	%rd10, %rd1, %rd9;
	ld.global.f32 	%f93, [%rd10];
$L__BB0_8:
	div.rn.f32 	%f63, %f93, %f1;
	add.f32 	%f8, %f5, %f63;
	setp.lt.s32 	%p10, %r74, 0;
	cvt.s64.s32 	%rd11, %r74;
	setp.le.u64 	%p11, %rd3, %rd11;
	or.pred  	%p12, %p10, %p11;
	mov.f32 	%f94, 0f00000000;
	@%p12 bra 	$L__BB0_10;
	mul.wide.u32 	%rd12, %r74, 4;
	add.s64 	%rd13, %rd1, %rd12;
	ld.global.f32 	%f94, [%rd13];
$L__BB0_10:
	div.rn.f32 	%f65, %f94, %f1;
	add.f32 	%f11, %f8, %f65;
	setp.lt.s32 	%p13, %r73, 0;
	cvt.s64.s32 	%rd14, %r73;
	setp.le.u64 	%p14, %rd3, %rd14;
	or.pred  	%p15, %p13, %p14;
	mov.f32 	%f95, 0f00000000;
	@%p15 bra 	$L__BB0_12;
	mul.wide.u32 	%rd15, %r73, 4;
	add.s64 	%rd16, %rd1, %rd15;
	ld.global.f32 	%f95, [%rd16];
$L__BB0_12:
	div.rn.f32 	%f67, %f95, %f1;
	add.f32 	%f14, %f11, %f67;
	setp.lt.s32 	%p16, %r72, 0;
	cvt.s64.s32 	%rd17, %r72;
	setp.le.u64 	%p17, %rd3, %rd17;
	or.pred  	%p18, %p16, %p17;
	mov.f32 	%f96, 0f00000000;
	@%p18 bra 	$L__BB0_14;
	mul.wide.u32 	%rd18, %r72, 4;
	add.s64 	%rd19, %rd1, %rd18;
	ld.global.f32 	%f96, [%rd19];
$L__BB0_14:
	div.rn.f32 	%f69, %f96, %f1;
	add.f32 	%f17, %f14, %f69;
	setp.lt.s32 	%p19, %r71, 0;
	cvt.s64.s32 	%rd20, %r71;
	setp.le.u64 	%p20, %rd3, %rd20;
	or.pred  	%p21, %p19, %p20;
	mov.f32 	%f97, 0f00000000;
	@%p21 bra 	$L__BB0_16;
	mul.wide.u32 	%rd21, %r71, 4;
	add.s64 	%rd22, %rd1, %rd21;
	ld.global.f32 	%f97, [%rd22];
$L__BB0_16:
	div.rn.f32 	%f71, %f97, %f1;
	add.f32 	%f20, %f17, %f71;
	setp.lt.s32 	%p22, %r70, 0;
	cvt.s64.s32 	%rd23, %r70;
	setp.le.u64 	%p23, %rd3, %rd23;
	or.pred  	%p24, %p22, %p23;
	mov.f32 	%f98, 0f00000000;
	@%p24 bra 	$L__BB0_18;
	mul.wide.u32 	%rd24, %r70, 4;
	add.s64 	%rd25, %rd1, %rd24;
	ld.global.f32 	%f98, [%rd25];
$L__BB0_18:
	div.rn.f32 	%f73, %f98, %f1;
	add.f32 	%f23, %f20, %f73;
	setp.lt.s32 	%p25, %r69, 0;
	cvt.s64.s32 	%rd26, %r69;
	setp.le.u64 	%p26, %rd3, %rd26;
	or.pred  	%p27, %p25, %p26;
	mov.f32 	%f99, 0f00000000;
	@%p27 bra 	$L__BB0_20;
	mul.wide.u32 	%rd27, %r69, 4;
	add.s64 	%rd28, %rd1, %rd27;
	ld.global.f32 	%f99, [%rd28];
$L__BB0_20:
	div.rn.f32 	%f74, %f99, %f1;
	add.f32 	%f113, %f23, %f74;
	add.s32 	%r76, %r76, 8;
	add.s32 	%r75, %r75, %r7;
	add.s32 	%r74, %r74, %r7;
	add.s32 	%r73, %r73, %r7;
	add.s32 	%r72, %r72, %r7;
	add.s32 	%r71, %r71, %r7;
	add.s32 	%r70, %r70, %r7;
	add.s32 	%r69, %r69, %r7;
	add.s32 	%r68, %r68, %r7;
	setp.ne.s32 	%p28, %r76, 0;
	@%p28 bra 	$L__BB0_4;
$L__BB0_21:
	setp.eq.s32 	%p29, %r3, 0;
	@%p29 bra 	$L__BB0_43;
	and.b32  	%r34, %r50, 3;
	setp.lt.u32 	%p30, %r3, 4;
	@%p30 bra 	$L__BB0_32;
	mul.lo.s32 	%r35, %r2, %r78;
	sub.s32 	%r36, %r35, %r52;
	setp.lt.s32 	%p31, %r36, 0;
	cvt.s64.s32 	%rd29, %r36;
	setp.le.u64 	%p32, %rd3, %rd29;
	or.pred  	%p33, %p31, %p32;
	mov.f32 	%f102, 0f00000000;
	@%p33 bra 	$L__BB0_25;
	mul.wide.u32 	%rd30, %r36, 4;
	add.s64 	%rd31, %rd1, %rd30;
	ld.global.f32 	%f102, [%rd31];
$L__BB0_25:
	div.rn.f32 	%f78, %f102, %f1;
	add.f32 	%f31, %f113, %f78;
	add.s32 	%r37, %r35, %r2;
	sub.s32 	%r38, %r37, %r52;
	setp.lt.s32 	%p34, %r38, 0;
	cvt.s64.s32 	%rd32, %r38;
	setp.le.u64 	%p35, %rd3, %rd32;
	or.pred  	%p36, %p34, %p35;
	mov.f32 	%f103, 0f00000000;
	@%p36 bra 	$L__BB0_27;
	mul.wide.u32 	%rd33, %r38, 4;
	add.s64 	%rd34, %rd1, %rd33;
	ld.global.f32 	%f103, [%rd34];
$L__BB0_27:
	div.rn.f32 	%f80, %f103, %f1;
	add.f32 	%f34, %f31, %f80;
	add.s32 	%r39, %r37, %r2;
	sub.s32 	%r40, %r39, %r52;
	setp.lt.s32 	%p37, %r40, 0;
	cvt.s64.s32 	%rd35, %r40;
	setp.le.u64 	%p38, %rd3, %rd35;
	or.pred  	%p39, %p37, %p38;
	mov.f32 	%f104, 0f00000000;
	@%p39 bra 	$L__BB0_29;
	mul.wide.u32 	%rd36, %r40, 4;
	add.s64 	%rd37, %rd1, %rd36;
	ld.global.f32 	%f104, [%rd37];
$L__BB0_29:
	div.rn.f32 	%f82, %f104, %f1;
	add.f32 	%f37, %f34, %f82;
	add.s32 	%r64, %r39, %r2;
	sub.s32 	%r41, %r64, %r52;
	setp.lt.s32 	%p40, %r41, 0;
	cvt.s64.s32 	%rd38, %r41;
	setp.le.u64 	%p41, %rd3, %rd38;
	or.pred  	%p42, %p40, %p41;
	mov.f32 	%f105, 0f00000000;
	@%p42 bra 	$L__BB0_31;
	mul.wide.u32 	%rd39, %r41, 4;
	add.s64 	%rd40, %rd1, %rd39;
	ld.global.f32 	%f105, [%rd40];
$L__BB0_31:
	div.rn.f32 	%f83, %f105, %f1;
	add.f32 	%f113, %f37, %f83;
	add.s32 	%r78, %r78, 4;
$L__BB0_32:
	setp.eq.s32 	%p43, %r34, 0;
	@%p43 bra 	$L__BB0_43;
	setp.eq.s32 	%p44, %r34, 1;
	@%p44 bra 	$L__BB0_39;
	mul.lo.s32 	%r44, %r2, %r78;
	sub.s32 	%r45, %r44, %r52;
	setp.lt.s32 	%p45, %r45, 0;
	cvt.s64.s32 	%rd41, %r45;
	setp.le.u64 	%p46, %rd3, %rd41;
	or.pred  	%p47, %p45, %p46;
	mov.f32 	%f108, 0f00000000;
	@%p47 bra 	$L__BB0_36;
	mul.wide.u32 	%rd42, %r45, 4;
	add.s64 	%rd43, %rd1, %rd42;
	ld.global.f32 	%f108, [%rd43];
$L__BB0_36:
	div.rn.f32 	%f87, %f108, %f1;
	add.f32 	%f45, %f113, %f87;
	add.s32 	%r65, %r44, %r2;
	sub.s32 	%r46, %r65, %r52;
	setp.lt.s32 	%p48, %r46, 0;
	cvt.s64.s32 	%rd44, %r46;
	setp.le.u64 	%p49, %rd3, %rd44;
	or.pred  	%p50, %p48, %p49;
	mov.f32 	%f109, 0f00000000;
	@%p50 bra 	$L__BB0_38;
	mul.wide.u32 	%rd45, %r46, 4;
	add.s64 	%rd46, %rd1, %rd45;
	ld.global.f32 	%f109, [%rd46];
$L__BB0_38:
	div.rn.f32 	%f88, %f109, %f1;
	add.f32 	%f113, %f45, %f88;
	add.s32 	%r78, %r78, 2;
$L__BB0_39:
	and.b32  	%r66, %r50, 1;
	setp.eq.b32 	%p51, %r66, 1;
	not.pred 	%p52, %p51;
	@%p52 bra 	$L__BB0_43;
	mul.lo.s32 	%r67, %r2, %r78;
	sub.s32 	%r49, %r67, %r52;
	setp.lt.s32 	%p53, %r49, 0;
	cvt.s64.s32 	%rd47, %r49;
	setp.le.u64 	%p54, %rd3, %rd47;
	or.pred  	%p55, %p53, %p54;
	mov.f32 	%f112, 0f00000000;
	@%p55 bra 	$L__BB0_42;
	mul.wide.u32 	%rd48, %r49, 4;
	add.s64 	%rd49, %rd1, %rd48;
	ld.global.f32 	%f112, [%rd49];
$L__BB0_42:
	div.rn.f32 	%f90, %f112, %f1;
	add.f32 	%f113, %f113, %f90;
$L__BB0_43:
	cvta.to.global.u64 	%rd50, %rd2;
	mul.wide.s32 	%rd51, %r1, 4;
	add.s64 	%rd52, %rd50, %rd51;
	st.global.f32 	[%rd52], %f113;
$L__BB0_44:
	ret;

}


// ===== COMPILED SASS (sm_100) =====

	.target	sm_100

	.elftype	@"ET_EXEC"


//--------------------- .note.nv.tkinfo           --------------------------
	.section	.note.nv.tkinfo,"",@"SHT_NOTE"
	.sectionflags	@"SHF_NOTE_NV_TKINFO"
	.tkinfo
        /*0018*/ 	.word	0x00000002
        /*0030*/ 	.string	""
        /*0030*/ 	.string	"ptxas"
        /*0030*/ 	.string	"Cuda compilation tools, release 13.0, V13.0.88"
        /*0030*/ 	.string	"Build cuda_13.0.r13.0/compiler.36424714_0"
        /*0030*/ 	.string	"-arch sm_100 -m 64 "



//--------------------- .note.nv.cuinfo           --------------------------
	.section	.note.nv.cuinfo,"",@"SHT_NOTE"
	.sectionflags	@"SHF_NOTE_NV_CUINFO"
        /*0018*/ 	.short	0x0002
        /*001a*/ 	.short	0x0064
        /*001c*/ 	.short	0x0082
	.zero		2


//--------------------- .nv.info                  --------------------------
	.section	.nv.info,"",@"SHT_CUDA_INFO"
	.align	4


	//----- nvinfo : EIATTR_REGCOUNT
	.align		4
        /*0000*/ 	.byte	0x04, 0x2f
        /*0002*/ 	.short	(.L_1 - .L_0)
	.align		4
.L_0:
        /*0004*/ 	.word	index@(_Z22average_pool_1d_kernelPKfiiiPfmi)
        /*0008*/ 	.word	0x0000001d


	//----- nvinfo : EIATTR_FRAME_SIZE
	.align		4
.L_1:
        /*000c*/ 	.byte	0x04, 0x11
        /*000e*/ 	.short	(.L_3 - .L_2)
	.align		4
.L_2:
        /*0010*/ 	.word	index@($__internal_0_$__cuda_sm3x_div_rn_noftz_f32_slowpath)
        /*0014*/ 	.word	0x00000000


	//----- nvinfo : EIATTR_FRAME_SIZE
	.align		4
.L_3:
        /*0018*/ 	.byte	0x04, 0x11
        /*001a*/ 	.short	(.L_5 - .L_4)
	.align		4
.L_4:
        /*001c*/ 	.word	index@(_Z22average_pool_1d_kernelPKfiiiPfmi)
        /*0020*/ 	.word	0x00000000


	//----- nvinfo : EIATTR_MIN_STACK_SIZE
	.align		4
.L_5:
        /*0024*/ 	.byte	0x04, 0x12
        /*0026*/ 	.short	(.L_7 - .L_6)
	.align		4
.L_6:
        /*0028*/ 	.word	index@(_Z22average_pool_1d_kernelPKfiiiPfmi)
        /*002c*/ 	.word	0x00000000
.L_7:


//--------------------- .nv.compat                --------------------------
	.section	.nv.compat,"",@"SHT_CUDA_COMPAT_INFO"
	.align	4
        /*0000*/ 	.byte	0x02, 0x09, 0x00, 0x00, 0x02, 0x02, 0x01, 0x00, 0x02, 0x05, 0x05, 0x00, 0x03, 0x07, 0x01, 0x01
        /*0010*/ 	.byte	0x02, 0x03, 0x00, 0x00, 0x02, 0x06, 0x01, 0x00, 0x04, 0x0b, 0x08, 0x00, 0x01, 0x00, 0x00, 0x00
        /*0020*/ 	.byte	0x00, 0x00, 0x00, 0x00


//--------------------- .nv.info._Z22average_pool_1d_kernelPKfiiiPfmi --------------------------
	.section	.nv.info._Z22average_pool_1d_kernelPKfiiiPfmi,"",@"SHT_CUDA_INFO"
	.sectionflags	@""
	.align	4


	//----- nvinfo : EIATTR_CUDA_API_VERSION
	.align		4
        /*0000*/ 	.byte	0x04, 0x37
        /*0002*/ 	.short	(.L_9 - .L_8)
.L_8:
        /*0004*/ 	.word	0x00000082


	//----- nvinfo : EIATTR_KPARAM_INFO
	.align		4
.L_9:
        /*0008*/ 	.byte	0x04, 0x17
        /*000a*/ 	.short	(.L_11 - .L_10)
.L_10:
        /*000c*/ 	.word	0x00000000
        /*0010*/ 	.short	0x0006
        /*0012*/ 	.short	0x0028
        /*0014*/ 	.byte	0x00, 0xf0, 0x11, 0x00


	//----- nvinfo : EIATTR_KPARAM_INFO
	.align		4
.L_11:
        /*0018*/ 	.byte	0x04, 0x17
        /*001a*/ 	.short	(.L_13 - .L_12)
.L_12:
        /*001c*/ 	.word	0x00000000
        /*0020*/ 	.short	0x0005
        /*0022*/ 	.short	0x0020
        /*0024*/ 	.byte	0x00, 0xf0, 0x21, 0x00


	//----- nvinfo : EIATTR_KPARAM_INFO
	.align		4
.L_13:
        /*0028*/ 	.byte	0x04, 0x17
        /*002a*/ 	.short	(.L_15 - .L_14)
.L_14:
        /*002c*/ 	.word	0x00000000
        /*0030*/ 	.short	0x0004
        /*0032*/ 	.short	0x0018
        /*0034*/ 	.byte	0x00, 0xf5, 0x21, 0x00


	//----- nvinfo : EIATTR_KPARAM_INFO
	.align		4
.L_15:
        /*0038*/ 	.byte	0x04, 0x17
        /*003a*/ 	.short	(.L_17 - .L_16)
.L_16:
        /*003c*/ 	.word	0x00000000
        /*0040*/ 	.short	0x0003
        /*0042*/ 	.short	0x0010
        /*0044*/ 	.byte	0x00, 0xf0, 0x11, 0x00


	//----- nvinfo : EIATTR_KPARAM_INFO
	.align		4
.L_17:
        /*0048*/ 	.byte	0x04, 0x17
        /*004a*/ 	.short	(.L_19 - .L_18)
.L_18:
        /*004c*/ 	.word	0x00000000
        /*0050*/ 	.short	0x0002
        /*0052*/ 	.short	0x000c
        /*0054*/ 	.byte	0x00, 0xf0, 0x11, 0x00


	//----- nvinfo : EIATTR_KPARAM_INFO
	.align		4
.L_19:
        /*0058*/ 	.byte	0x04, 0x17
        /*005a*/ 	.short	(.L_21 - .L_20)
.L_20:
        /*005c*/ 	.word	0x00000000
        /*0060*/ 	.short	0x0001
        /*0062*/ 	.short	0x0008
        /*0064*/ 	.byte	0x00, 0xf0, 0x11, 0x00


	//----- nvinfo : EIATTR_KPARAM_INFO
	.align		4
.L_21:
        /*0068*/ 	.byte	0x04, 0x17
        /*006a*/ 	.short	(.L_23 - .L_22)
.L_22:
        /*006c*/ 	.word	0x00000000
        /*0070*/ 	.short	0x0000
        /*0072*/ 	.short	0x0000
        /*0074*/ 	.byte	0x00, 0xf5, 0x21, 0x00


	//----- nvinfo : EIATTR_SPARSE_MMA_MASK
	.align		4
.L_23:
        /*0078*/ 	.byte	0x03, 0x50
        /*007a*/ 	.short	0x0000


	//----- nvinfo : EIATTR_MAXREG_COUNT
	.align		4
        /*007c*/ 	.byte	0x03, 0x1b
        /*007e*/ 	.short	0x00ff


	//----- nvinfo : EIATTR_MERCURY_ISA_VERSION
	.align		4
        /*0080*/ 	.byte	0x03, 0x5f
        /*0082*/ 	.short	0x0101


	//----- nvinfo : EIATTR_VRC_CTA_INIT_COUNT
	.align		4
        /*0084*/ 	.byte	0x02, 0x4a
	.zero		1
	.zero		1


	//----- nvinfo : EIATTR_EXIT_INSTR_OFFSETS
	.align		4
        /*0088*/ 	.byte	0x04, 0x1c
        /*008a*/ 	.short	(.L_25 - .L_24)


	//   ....[0]....
.L_24:
        /*008c*/ 	.word	0x00000070


	//   ....[1]....
        /*0090*/ 	.word	0x00001b70


	//----- nvinfo : EIATTR_CRS_STACK_SIZE
	.align		4
.L_25:
        /*0094*/ 	.byte	0x04, 0x1e
        /*0096*/ 	.short	(.L_27 - .L_26)
.L_26:
        /*0098*/ 	.word	0x00000000


	//----- nvinfo : EIATTR_CBANK_PARAM_SIZE
	.align		4
.L_27:
        /*009c*/ 	.byte	0x03, 0x19
        /*009e*/ 	.short	0x002c


	//----- nvinfo : EIATTR_PARAM_CBANK
	.align		4
        /*00a0*/ 	.byte	0x04, 0x0a
        /*00a2*/ 	.short	(.L_29 - .L_28)
	.align		4
.L_28:
        /*00a4*/ 	.word	index@(.nv.constant0._Z22average_pool_1d_kernelPKfiiiPfmi)
        /*00a8*/ 	.short	0x0380
        /*00aa*/ 	.short	0x002c


	//----- nvinfo : EIATTR_SW_WAR
	.align		4
.L_29:
        /*00ac*/ 	.byte	0x04, 0x36
        /*00ae*/ 	.short	(.L_31 - .L_30)
.L_30:
        /*00b0*/ 	.word	0x00000008
.L_31:


//--------------------- .nv.callgraph             --------------------------
	.section	.nv.callgraph,"",@"SHT_CUDA_CALLGRAPH"
	.align	4
	.sectionentsize	8
	.align		4
        /*0000*/ 	.word	0x00000000
	.align		4
        /*0004*/ 	.word	0xffffffff
	.align		4
        /*0008*/ 	.word	0x00000000
	.align		4
        /*000c*/ 	.word	0xfffffffe
	.align		4
        /*0010*/ 	.word	0x00000000
	.align		4
        /*0014*/ 	.word	0xfffffffd
	.align		4
        /*0018*/ 	.word	0x00000000
	.align		4
        /*001c*/ 	.word	0xfffffffc


//--------------------- .text._Z22average_pool_1d_kernelPKfiiiPfmi --------------------------
	.section	.text._Z22average_pool_1d_kernelPKfiiiPfmi,"ax",@progbits
	.align	128
        .global         _Z22average_pool_1d_kernelPKfiiiPfmi
        .type           _Z22average_pool_1d_kernelPKfiiiPfmi,@function
        .size           _Z22average_pool_1d_kernelPKfiiiPfmi,(.L_x_53 - _Z22average_pool_1d_kernelPKfiiiPfmi)
        .other          _Z22average_pool_1d_kernelPKfiiiPfmi,@"STO_CUDA_ENTRY STV_DEFAULT"
_Z22average_pool_1d_kernelPKfiiiPfmi:
.text._Z22average_pool_1d_kernelPKfiiiPfmi:
[----:B------:R-:W-:Y:S01]  /*0000*/  LDC R1, c[0x0][0x37c] ;  /* 0x0000df00ff017b82 */ /* 0x000fe20000000800 */
[----:B------:R-:W0:Y:S07]  /*0010*/  S2R R3, SR_TID.X ;  /* 0x0000000000037919 */ /* 0x000e2e0000002100 */
[----:B------:R-:W0:Y:S01]  /*0020*/  S2UR UR4, SR_CTAID.X ;  /* 0x00000000000479c3 */ /* 0x000e220000002500 */
[----:B------:R-:W1:Y:S07]  /*0030*/  LDCU UR5, c[0x0][0x3a8] ;  /* 0x00007500ff0577ac */ /* 0x000e6e0008000800 */
[----:B------:R-:W0:Y:S02]  /*0040*/  LDC R4, c[0x0][0x360] ;  /* 0x0000d800ff047b82 */ /* 0x000e240000000800 */
[----:B0-----:R-:W-:-:S05]  /*0050*/  IMAD R4, R4, UR4, R3 ;  /* 0x0000000404047c24 */ /* 0x001fca000f8e0203 */
[----:B-1----:R-:W-:-:S13]  /*0060*/  ISETP.GE.AND P0, PT, R4, UR5, PT ;  /* 0x0000000504007c0c */ /* 0x002fda000bf06270 */
[----:B------:R-:W-:Y:S05]  /*0070*/  @P0 EXIT ;  /* 0x000000000000094d */ /* 0x000fea0003800000 */
[----:B------:R-:W0:Y:S01]  /*0080*/  LDCU UR5, c[0x0][0x388] ;  /* 0x00007100ff0577ac */ /* 0x000e220008000800 */
[----:B------:R-:W-:Y:S01]  /*0090*/  HFMA2 R11, -RZ, RZ, 0, 0 ;  /* 0x00000000ff0b7431 */ /* 0x000fe200000001ff */
[----:B------:R-:W1:Y:S01]  /*00a0*/  LDCU.64 UR8, c[0x0][0x358] ;  /* 0x00006b00ff0877ac */ /* 0x000e620008000a00 */
[----:B0-----:R-:W-:-:S09]  /*00b0*/  UISETP.GE.AND UP0, UPT, UR5, 0x1, UPT ;  /* 0x000000010500788c */ /* 0x001fd2000bf06270 */
[----:B-1----:R-:W-:Y:S05]  /*00c0*/  BRA.U !UP0, `(.L_x_0) ;  /* 0x00000019089c7547 */ /* 0x002fea000b800000 */
[----:B------:R-:W0:Y:S01]  /*00d0*/  LDCU UR4, c[0x0][0x38c] ;  /* 0x00007180ff0477ac */ /* 0x000e220008000800 */
[----:B------:R-:W-:Y:S01]  /*00e0*/  I2FP.F32.U32 R3, UR5 ;  /* 0x0000000500037c45 */ /* 0x000fe20008201000 */
[----:B------:R-:W-:Y:S01]  /*00f0*/  IMAD.MOV.U32 R11, RZ, RZ, RZ ;  /* 0x000000ffff0b7224 */ /* 0x000fe200078e00ff */
[----:B------:R-:W-:Y:S02]  /*0100*/  UISETP.GE.U32.AND UP0, UPT, UR5, 0x8, UPT ;  /* 0x000000080500788c */ /* 0x000fe4000bf06070 */
[----:B------:R-:W-:Y:S01]  /*0110*/  ULOP3.LUT UR7, UR5, 0x7, URZ, 0xc0, !UPT ;  /* 0x0000000705077892 */ /* 0x000fe2000f8ec0ff */
[----:B0-----:R-:W-:Y:S01]  /*0120*/  IMAD R5, R4, UR4, RZ ;  /* 0x0000000404057c24 */ /* 0x001fe2000f8e02ff */
[----:B------:R-:W-:-:S05]  /*0130*/  UMOV UR4, URZ ;  /* 0x000000ff00047c82 */ /* 0x000fca0008000000 */
[----:B------:R-:W-:Y:S05]  /*0140*/  BRA.U !UP0, `(.L_x_1) ;  /* 0x0000000d083c7547 */ /* 0x000fea000b800000 */
[----:B------:R-:W0:Y:S01]  /*0150*/  LDC R20, c[0x0][0x390] ;  /* 0x0000e400ff147b82 */ /* 0x000e220000000800 */
[----:B------:R-:W-:Y:S01]  /*0160*/  ULOP3.LUT UR4, UR5, 0x7ffffff8, URZ, 0xc0, !UPT ;  /* 0x7ffffff805047892 */ /* 0x000fe2000f8ec0ff */
[----:B------:R-:W-:Y:S01]  /*0170*/  MOV R11, RZ ;  /* 0x000000ff000b7202 */ /* 0x000fe20000000f00 */
[----:B------:R-:W1:Y:S02]  /*0180*/  LDCU.64 UR10, c[0x0][0x3a0] ;  /* 0x00007400ff0a77ac */ /* 0x000e640008000a00 */
[----:B------:R-:W-:Y:S01]  /*0190*/  UIADD3 UR5, UPT, UPT, -UR4, URZ, URZ ;  /* 0x000000ff04057290 */ /* 0x000fe2000fffe1ff */
[C-C-:B0-----:R-:W-:Y:S01]  /*01a0*/  IMAD.IADD R6, R5.reuse, 0x1, -R20.reuse ;  /* 0x0000000105067824 */ /* 0x141fe200078e0a14 */
[C---:B------:R-:W-:Y:S01]  /*01b0*/  LEA R8, R5.reuse, -R20, 0x1 ;  /* 0x8000001405087211 */ /* 0x040fe200078e08ff */
[C-C-:B------:R-:W-:Y:S02]  /*01c0*/  IMAD R10, R5.reuse, 0x3, -R20.reuse ;  /* 0x00000003050a7824 */ /* 0x140fe400078e0a14 */
[----:B------:R-:W-:-:S02]  /*01d0*/  IMAD R12, R5, 0x4, -R20 ;  /* 0x00000004050c7824 */ /* 0x000fc400078e0a14 */
[C-C-:B------:R-:W-:Y:S02]  /*01e0*/  IMAD R14, R5.reuse, 0x5, -R20.reuse ;  /* 0x00000005050e7824 */ /* 0x140fe400078e0a14 */
[C-C-:B------:R-:W-:Y:S02]  /*01f0*/  IMAD R16, R5.reuse, 0x6, -R20.reuse ;  /* 0x0000000605107824 */ /* 0x140fe400078e0a14 */
[----:B------:R-:W-:Y:S01]  /*0200*/  IMAD R18, R5, 0x7, -R20 ;  /* 0x0000000705127824 */ /* 0x000fe200078e0a14 */
[----:B-1----:R-:W-:-:S07]  /*0210*/  IADD3 R20, PT, PT, -R20, RZ, RZ ;  /* 0x000000ff14147210 */ /* 0x002fce0007ffe1ff */
.L_x_18:
[----:B------:R-:W-:Y:S01]  /*0220*/  ISETP.GE.U32.AND P0, PT, R20, UR10, PT ;  /* 0x0000000a14007c0c */ /* 0x000fe2000bf06070 */
[----:B------:R-:W-:Y:S01]  /*0230*/  IMAD.MOV.U32 R2, RZ, RZ, RZ ;  /* 0x000000ffff027224 */ /* 0x000fe200078e00ff */
[----:B------:R-:W-:-:S04]  /*0240*/  SHF.R.S32.HI R0, RZ, 0x1f, R20 ;  /* 0x0000001fff007819 */ /* 0x000fc80000011414 */
[----:B------:R-:W-:-:S04]  /*0250*/  ISETP.GE.U32.AND.EX P0, PT, R0, UR11, PT, P0 ;  /* 0x0000000b00007c0c */ /* 0x000fc8000bf06100 */
[----:B------:R-:W-:-:S13]  /*0260*/  ISETP.LT.OR P0, PT, R20, RZ, P0 ;  /* 0x000000ff1400720c */ /* 0x000fda0000701670 */
[----:B------:R-:W0:Y:S02]  /*0270*/  @!P0 LDC.64 R22, c[0x0][0x380] ;  /* 0x0000e000ff168b82 */ /* 0x000e240000000a00 */
[----:B0-----:R-:W-:-:S05]  /*0280*/  @!P0 IMAD.WIDE.U32 R22, R20, 0x4, R22 ;  /* 0x0000000414168825 */ /* 0x001fca00078e0016 */
[----:B------:R-:W2:Y:S01]  /*0290*/  @!P0 LDG.E R2, desc[UR8][R22.64] ;  /* 0x0000000816028981 */ /* 0x000ea2000c1e1900 */
[----:B------:R-:W0:Y:S01]  /*02a0*/  MUFU.RCP R0, R3 ;  /* 0x0000000300007308 */ /* 0x000e220000001000 */
[----:B------:R-:W-:Y:S01]  /*02b0*/  BSSY.RECONVERGENT B2, `(.L_x_2) ;  /* 0x000000c000027945 */ /* 0x000fe20003800200 */
[----:B0-----:R-:W-:-:S04]  /*02c0*/  FFMA R7, -R3, R0, 1 ;  /* 0x3f80000003077423 */ /* 0x001fc80000000100 */
[----:B------:R-:W-:Y:S02]  /*02d0*/  FFMA R0, R0, R7, R0 ;  /* 0x0000000700007223 */ /* 0x000fe40000000000 */
[----:B--2---:R-:W0:Y:S02]  /*02e0*/  FCHK P0, R2, R3 ;  /* 0x0000000302007302 */ /* 0x004e240000000000 */
[----:B------:R-:W-:-:S04]  /*02f0*/  FFMA R7, R0, R2, RZ ;  /* 0x0000000200077223 */ /* 0x000fc800000000ff */
[----:B------:R-:W-:-:S04]  /*0300*/  FFMA R24, -R3, R7, R2 ;  /* 0x0000000703187223 */ /* 0x000fc80000000102 */
[----:B------:R-:W-:Y:S01]  /*0310*/  FFMA R24, R0, R24, R7 ;  /* 0x0000001800187223 */ /* 0x000fe20000000007 */
[----:B0-----:R-:W-:Y:S06]  /*0320*/  @!P0 BRA `(.L_x_3) ;  /* 0x0000000000108947 */ /* 0x001fec0003800000 */
[----:B------:R-:W-:Y:S02]  /*0330*/  MOV R0, R2 ;  /* 0x0000000200007202 */ /* 0x000fe40000000f00 */
[----:B------:R-:W-:-:S07]  /*0340*/  MOV R2, 0x360 ;  /* 0x0000036000027802 */ /* 0x000fce0000000f00 */
[----:B------:R-:W-:Y:S05]  /*0350*/  CALL.REL.NOINC `($__internal_0_$__cuda_sm3x_div_rn_noftz_f32_slowpath) ;  /* 0x0000001800087944 */ /* 0x000fea0003c00000 */
[----:B------:R-:W-:-:S07]  /*0360*/  IMAD.MOV.U32 R24, RZ, RZ, R0 ;  /* 0x000000ffff187224 */ /* 0x000fce00078e0000 */
.L_x_3:
[----:B------:R-:W-:Y:S05]  /*0370*/  BSYNC.RECONVERGENT B2 ;  /* 0x0000000000027941 */ /* 0x000fea0003800200 */
.L_x_2:
[----:B------:R-:W-:Y:S01]  /*0380*/  ISETP.GE.U32.AND P0, PT, R6, UR10, PT ;  /* 0x0000000a06007c0c */ /* 0x000fe2000bf06070 */
[----:B------:R-:W-:Y:S01]  /*0390*/  HFMA2 R2, -RZ, RZ, 0, 0 ;  /* 0x00000000ff027431 */ /* 0x000fe200000001ff */
        /* <DEDUP_REMOVED lines=8> */
[----:B------:R-:W-:Y:S01]  /*0420*/  FADD R11, R24, R11 ;  /* 0x0000000b180b7221 */ /* 0x000fe20000000000 */
[----:B0-----:R-:W-:-:S04]  /*0430*/  FFMA R7, -R3, R0, 1 ;  /* 0x3f80000003077423 */ /* 0x001fc80000000100 */
[----:B------:R-:W-:Y:S01]  /*0440*/  FFMA R0, R0, R7, R0 ;  /* 0x0000000700007223 */ /* 0x000fe20000000000 */
[----:B--2---:R-:W0:Y:S03]  /*0450*/  FCHK P0, R2, R3 ;  /* 0x0000000302007302 */ /* 0x004e260000000000 */
[----:B------:R-:W-:-:S04]  /*0460*/  FFMA R7, R0, R2, RZ ;  /* 0x0000000200077223 */ /* 0x000fc800000000ff */
[----:B------:R-:W-:-:S04]  /*0470*/  FFMA R26, -R3, R7, R2 ;  /* 0x00000007031a7223 */ /* 0x000fc80000000102 */
[----:B------:R-:W-:Y:S01]  /*0480*/  FFMA R26, R0, R26, R7 ;  /* 0x0000001a001a7223 */ /* 0x000fe20000000007 */
[----:B0-----:R-:W-:Y:S06]  /*0490*/  @!P0 BRA `(.L_x_5) ;  /* 0x0000000000108947 */ /* 0x001fec0003800000 */
[----:B------:R-:W-:Y:S01]  /*04a0*/  IMAD.MOV.U32 R0, RZ, RZ, R2 ;  /* 0x000000ffff007224 */ /* 0x000fe200078e0002 */
[----:B------:R-:W-:-:S07]  /*04b0*/  MOV R2, 0x4d0 ;  /* 0x000004d000027802 */ /* 0x000fce0000000f00 */
[----:B------:R-:W-:Y:S05]  /*04c0*/  CALL.REL.NOINC `($__internal_0_$__cuda_sm3x_div_rn_noftz_f32_slowpath) ;  /* 0x0000001400ac7944 */ /* 0x000fea0003c00000 */
[----:B------:R-:W-:-:S07]  /*04d0*/  MOV R26, R0 ;  /* 0x00000000001a7202 */ /* 0x000fce0000000f00 */
.L_x_5:
[----:B------:R-:W-:Y:S05]  /*04e0*/  BSYNC.RECONVERGENT B2 ;  /* 0x0000000000027941 */ /* 0x000fea0003800200 */
.L_x_4:
        /* <DEDUP_REMOVED lines=22> */
.L_x_7:
[----:B------:R-:W-:Y:S05]  /*0650*/  BSYNC.RECONVERGENT B2 ;  /* 0x0000000000027941 */ /* 0x000fea0003800200 */
.L_x_6:
        /* <DEDUP_REMOVED lines=22> */
.L_x_9:
[----:B------:R-:W-:Y:S05]  /*07c0*/  BSYNC.RECONVERGENT B2 ;  /* 0x0000000000027941 */ /* 0x000fea0003800200 */
.L_x_8:
        /* <DEDUP_REMOVED lines=22> */
.L_x_11:
[----:B------:R-:W-:Y:S05]  /*0930*/  BSYNC.RECONVERGENT B2 ;  /* 0x0000000000027941 */ /* 0x000fea0003800200 */
.L_x_10:
        /* <DEDUP_REMOVED lines=22> */
.L_x_13:
[----:B------:R-:W-:Y:S05]  /*0aa0*/  BSYNC.RECONVERGENT B2 ;  /* 0x0000000000027941 */ /* 0x000fea0003800200 */
.L_x_12:
        /* <DEDUP_REMOVED lines=22> */
.L_x_15:
[----:B------:R-:W-:Y:S05]  /*0c10*/  BSYNC.RECONVERGENT B2 ;  /* 0x0000000000027941 */ /* 0x000fea0003800200 */
.L_x_14:
        /* <DEDUP_REMOVED lines=21> */
.L_x_17:
[----:B------:R-:W-:Y:S05]  /*0d70*/  BSYNC.RECONVERGENT B2 ;  /* 0x0000000000027941 */ /* 0x000fea0003800200 */
.L_x_16:
[----:B------:R-:W-:Y:S01]  /*0d80*/  UIADD3 UR5, UPT, UPT, UR5, 0x8, URZ ;  /* 0x0000000805057890 */ /* 0x000fe2000fffe0ff */
[----:B------:R-:W-:Y:S01]  /*0d90*/  FADD R11, R11, R0 ;  /* 0x000000000b0b7221 */ /* 0x000fe20000000000 */
[C---:B------:R-:W-:Y:S01]  /*0da0*/  LEA R6, R5.reuse, R6, 0x3 ;  /* 0x0000000605067211 */ /* 0x040fe200078e18ff */
[C---:B------:R-:W-:Y:S01]  /*0db0*/  IMAD R8, R5.reuse, 0x8, R8 ;  /* 0x0000000805087824 */ /* 0x040fe200078e0208 */
[----:B------:R-:W-:Y:S01]  /*0dc0*/  UISETP.NE.AND UP0, UPT, UR5, URZ, UPT ;  /* 0x000000ff0500728c */ /* 0x000fe2000bf05270 */
[C---:B------:R-:W-:Y:S01]  /*0dd0*/  LEA R10, R5.reuse, R10, 0x3 ;  /* 0x0000000a050a7211 */ /* 0x040fe200078e18ff */
[C---:B------:R-:W-:Y:S01]  /*0de0*/  IMAD R12, R5.reuse, 0x8, R12 ;  /* 0x00000008050c7824 */ /* 0x040fe200078e020c */
[C---:B------:R-:W-:Y:S01]  /*0df0*/  LEA R14, R5.reuse, R14, 0x3 ;  /* 0x0000000e050e7211 */ /* 0x040fe200078e18ff */
[C---:B------:R-:W-:Y:S01]  /*0e00*/  IMAD R16, R5.reuse, 0x8, R16 ;  /* 0x0000000805107824 */ /* 0x040fe200078e0210 */
[C---:B------:R-:W-:Y:S01]  /*0e10*/  LEA R18, R5.reuse, R18, 0x3 ;  /* 0x0000001205127211 */ /* 0x040fe200078e18ff */
[----:B------:R-:W-:-:S03]  /*0e20*/  IMAD R20, R5, 0x8, R20 ;  /* 0x0000000805147824 */ /* 0x000fc600078e0214 */
[----:B------:R-:W-:Y:S05]  /*0e30*/  BRA.U UP0, `(.L_x_18) ;  /* 0xfffffff100f87547 */ /* 0x000fea000b83ffff */
.L_x_1:
[----:B------:R-:W-:-:S09]  /*0e40*/  UISETP.NE.AND UP0, UPT, UR7, URZ, UPT ;  /* 0x000000ff0700728c */ /* 0x000fd2000bf05270 */
[----:B------:R-:W-:Y:S05]  /*0e50*/  BRA.U !UP0, `(.L_x_0) ;  /* 0x0000000d08387547 */ /* 0x000fea000b800000 */
[----:B------:R-:W0:Y:S01]  /*0e60*/  LDCU UR5, c[0x0][0x388] ;  /* 0x00007100ff0577ac */ /* 0x000e220008000800 */
[----:B------:R-:W-:Y:S02]  /*0e70*/  UISETP.GE.U32.AND UP0, UPT, UR7, 0x4, UPT ;  /* 0x000000040700788c */ /* 0x000fe4000bf06070 */
[----:B0-----:R-:W-:-:S07]  /*0e80*/  ULOP3.LUT UR5, UR5, 0x3, URZ, 0xc0, !UPT ;  /* 0x0000000305057892 */ /* 0x001fce000f8ec0ff */
[----:B------:R-:W-:Y:S05]  /*0e90*/  BRA.U !UP0, `(.L_x_19) ;  /* 0x0000000508b87547 */ /* 0x000fea000b800000 */
[----:B------:R-:W0:Y:S01]  /*0ea0*/  LDCU UR6, c[0x0][0x390] ;  /* 0x00007200ff0677ac */ /* 0x000e220008000800 */
[----:B------:R-:W-:Y:S01]  /*0eb0*/  IMAD R6, R5, UR4, RZ ;  /* 0x0000000405067c24 */ /* 0x000fe2000f8e02ff */
[----:B------:R-:W1:Y:S01]  /*0ec0*/  MUFU.RCP R2, R3 ;  /* 0x0000000300027308 */ /* 0x000e620000001000 */
[----:B------:R-:W-:Y:S01]  /*0ed0*/  BSSY.RECONVERGENT B0, `(.L_x_20) ;  /* 0x000000e000007945 */ /* 0x000fe20003800200 */
[----:B------:R-:W2:Y:S01]  /*0ee0*/  LDCU.64 UR10, c[0x0][0x3a0] ;  /* 0x00007400ff0a77ac */ /* 0x000ea20008000a00 */
[----:B------:R-:W-:Y:S01]  /*0ef0*/  IMAD.MOV.U32 R8, RZ, RZ, RZ ;  /* 0x000000ffff087224 */ /* 0x000fe200078e00ff */
[----:B0-----:R-:W-:Y:S01]  /*0f00*/  IADD3 R7, PT, PT, R6, -UR6, RZ ;  /* 0x8000000606077c10 */ /* 0x001fe2000fffe0ff */
[----:B-1----:R-:W-:-:S03]  /*0f10*/  FFMA R9, -R3, R2, 1 ;  /* 0x3f80000003097423 */ /* 0x002fc60000000102 */
[----:B--2---:R-:W-:Y:S02]  /*0f20*/  ISETP.GE.U32.AND P0, PT, R7, UR10, PT ;  /* 0x0000000a07007c0c */ /* 0x004fe4000bf06070 */
[----:B------:R-:W-:-:S04]  /*0f30*/  SHF.R.S32.HI R0, RZ, 0x1f, R7 ;  /* 0x0000001fff007819 */ /* 0x000fc80000011407 */
[----:B------:R-:W-:Y:S01]  /*0f40*/  ISETP.GE.U32.AND.EX P0, PT, R0, UR11, PT, P0 ;  /* 0x0000000b00007c0c */ /* 0x000fe2000bf06100 */
[----:B------:R-:W-:-:S03]  /*0f50*/  FFMA R0, R2, R9, R2 ;  /* 0x0000000902007223 */ /* 0x000fc60000000002 */
[----:B------:R-:W-:-:S13]  /*0f60*/  ISETP.LT.OR P0, PT, R7, RZ, P0 ;  /* 0x000000ff0700720c */ /* 0x000fda0000701670 */
[----:B------:R-:W-:Y:S05]  /*0f70*/  @P0 BRA `(.L_x_21) ;  /* 0x00000000000c0947 */ /* 0x000fea0003800000 */
[----:B------:R-:W0:Y:S02]  /*0f80*/  LDC.64 R8, c[0x0][0x380] ;  /* 0x0000e000ff087b82 */ /* 0x000e240000000a00 */
[----:B0-----:R-:W-:-:S06]  /*0f90*/  IMAD.WIDE.U32 R8, R7, 0x4, R8 ;  /* 0x0000000407087825 */ /* 0x001fcc00078e0008 */
[----:B------:R0:W5:Y:S02]  /*0fa0*/  LDG.E R8, desc[UR8][R8.64] ;  /* 0x0000000808087981 */ /* 0x000164000c1e1900 */
.L_x_21:
[----:B------:R-:W-:Y:S05]  /*0fb0*/  BSYNC.RECONVERGENT B0 ;  /* 0x0000000000007941 */ /* 0x000fea0003800200 */
.L_x_20:
[----:B-----5:R-:W1:Y:S01]  /*0fc0*/  FCHK P0, R8, R3 ;  /* 0x0000000308007302 */ /* 0x020e620000000000 */
[----:B------:R-:W-:Y:S01]  /*0fd0*/  FFMA R7, R0, R8, RZ ;  /* 0x0000000800077223 */ /* 0x000fe200000000ff */
[----:B------:R-:W-:Y:S03]  /*0fe0*/  BSSY.RECONVERGENT B2, `(.L_x_22) ;  /* 0x0000008000027945 */ /* 0x000fe60003800200 */
[----:B------:R-:W-:-:S04]  /*0ff0*/  FFMA R2, -R3, R7, R8 ;  /* 0x0000000703027223 */ /* 0x000fc80000000108 */
[----:B------:R-:W-:Y:S01]  /*1000*/  FFMA R2, R0, R2, R7 ;  /* 0x0000000200027223 */ /* 0x000fe20000000007 */
[----:B-1----:R-:W-:Y:S06]  /*1010*/  @!P0 BRA `(.L_x_23) ;  /* 0x0000000000108947 */ /* 0x002fec0003800000 */
[----:B------:R-:W-:Y:S02]  /*1020*/  MOV R0, R8 ;  /* 0x0000000800007202 */ /* 0x000fe40000000f00 */
[----:B------:R-:W-:-:S07]  /*1030*/  MOV R2, 0x1050 ;  /* 0x0000105000027802 */ /* 0x000fce0000000f00 */
[----:B0-----:R-:W-:Y:S05]  /*1040*/  CALL.REL.NOINC `($__internal_0_$__cuda_sm3x_div_rn_noftz_f32_slowpath) ;  /* 0x0000000800cc7944 */ /* 0x001fea0003c00000 */
[----:B------:R-:W-:-:S07]  /*1050*/  IMAD.MOV.U32 R2, RZ, RZ, R0 ;  /* 0x000000ffff027224 */ /* 0x000fce00078e0000 */
.L_x_23:
[----:B------:R-:W-:Y:S05]  /*1060*/  BSYNC.RECONVERGENT B2 ;  /* 0x0000000000027941 */ /* 0x000fea0003800200 */
.L_x_22:
[----:B------:R-:W1:Y:S01]  /*1070*/  LDCU UR6, c[0x0][0x390] ;  /* 0x00007200ff0677ac */ /* 0x000e620008000800 */
[----:B------:R-:W-:Y:S01]  /*1080*/  IADD3 R6, PT, PT, R5, R6, RZ ;  /* 0x0000000605067210 */ /* 0x000fe20007ffe0ff */
[----:B------:R-:W-:Y:S01]  /*1090*/  HFMA2 R10, -RZ, RZ, 0, 0 ;  /* 0x00000000ff0a7431 */ /* 0x000fe200000001ff */
[----:B------:R-:W2:Y:S03]  /*10a0*/  LDCU.64 UR10, c[0x0][0x3a0] ;  /* 0x00007400ff0a77ac */ /* 0x000ea60008000a00 */
[----:B-1----:R-:W-:-:S05]  /*10b0*/  VIADD R7, R6, -UR6 ;  /* 0x8000000606077c36 */ /* 0x002fca0008000000 */
[----:B--2---:R-:W-:Y:S02]  /*10c0*/  ISETP.GE.U32.AND P0, PT, R7, UR10, PT ;  /* 0x0000000a07007c0c */ /* 0x004fe4000bf06070 */
[----:B------:R-:W-:-:S04]  /*10d0*/  SHF.R.S32.HI R0, RZ, 0x1f, R7 ;  /* 0x0000001fff007819 */ /* 0x000fc80000011407 */
[----:B------:R-:W-:-:S04]  /*10e0*/  ISETP.GE.U32.AND.EX P0, PT, R0, UR11, PT, P0 ;  /* 0x0000000b00007c0c */ /* 0x000fc8000bf06100 */
[----:B------:R-:W-:-:S13]  /*10f0*/  ISETP.LT.OR P0, PT, R7, RZ, P0 ;  /* 0x000000ff0700720c */ /* 0x000fda0000701670 */
[----:B0-----:R-:W0:Y:S02]  /*1100*/  @!P0 LDC.64 R8, c[0x0][0x380] ;  /* 0x0000e000ff088b82 */ /* 0x001e240000000a00 */
        /* <DEDUP_REMOVED lines=16> */
.L_x_25:
[----:B------:R-:W-:Y:S05]  /*1210*/  BSYNC.RECONVERGENT B2 ;  /* 0x0000000000027941 */ /* 0x000fea0003800200 */
.L_x_24:
[----:B------:R-:W0:Y:S01]  /*1220*/  LDCU UR6, c[0x0][0x390] ;  /* 0x00007200ff0677ac */ /* 0x000e220008000800 */
[----:B------:R-:W-:Y:S02]  /*1230*/  IMAD.IADD R6, R5, 0x1, R6 ;  /* 0x0000000105067824 */ /* 0x000fe400078e0206 */
[----:B------:R-:W-:Y:S01]  /*1240*/  IMAD.MOV.U32 R2, RZ, RZ, RZ ;  /* 0x000000ffff027224 */ /* 0x000fe200078e00ff */
[----:B------:R-:W1:Y:S02]  /*1250*/  LDCU.64 UR10, c[0x0][0x3a0] ;  /* 0x00007400ff0a77ac */ /* 0x000e640008000a00 */
[----:B0-----:R-:W-:-:S04]  /*1260*/  IADD3 R7, PT, PT, R6, -UR6, RZ ;  /* 0x8000000606077c10 */ /* 0x001fc8000fffe0ff */
[----:B-1----:R-:W-:Y:S02]  /*1270*/  ISETP.GE.U32.AND P0, PT, R7, UR10, PT ;  /* 0x0000000a07007c0c */ /* 0x002fe4000bf06070 */
        /* <DEDUP_REMOVED lines=20> */
.L_x_27:
[----:B------:R-:W-:Y:S05]  /*13c0*/  BSYNC.RECONVERGENT B2 ;  /* 0x0000000000027941 */ /* 0x000fea0003800200 */
.L_x_26:
[----:B------:R-:W0:Y:S01]  /*13d0*/  LDCU UR6, c[0x0][0x390] ;  /* 0x00007200ff0677ac */ /* 0x000e220008000800 */
[----:B------:R-:W-:Y:S01]  /*13e0*/  HFMA2 R2, -RZ, RZ, 0, 0 ;  /* 0x00000000ff027431 */ /* 0x000fe200000001ff */
[----:B------:R-:W1:Y:S01]  /*13f0*/  LDCU.64 UR10, c[0x0][0x3a0] ;  /* 0x00007400ff0a77ac */ /* 0x000e620008000a00 */
[----:B0-----:R-:W-:-:S04]  /*1400*/  IADD3 R9, PT, PT, R6, -UR6, R5 ;  /* 0x8000000606097c10 */ /* 0x001fc8000fffe005 */
        /* <DEDUP_REMOVED lines=20> */
.L_x_29:
[----:B------:R-:W-:Y:S05]  /*1550*/  BSYNC.RECONVERGENT B2 ;  /* 0x0000000000027941 */ /* 0x000fea0003800200 */
.L_x_28:
[----:B------:R-:W-:Y:S01]  /*1560*/  FADD R11, R11, R0 ;  /* 0x000000000b0b7221 */ /* 0x000fe20000000000 */
[----:B------:R-:W-:-:S12]  /*1570*/  UIADD3 UR4, UPT, UPT, UR4, 0x4, URZ ;  /* 0x0000000404047890 */ /* 0x000fd8000fffe0ff */
.L_x_19:
[----:B------:R-:W-:-:S09]  /*1580*/  UISETP.NE.AND UP0, UPT, UR5, URZ, UPT ;  /* 0x000000ff0500728c */ /* 0x000fd2000bf05270 */
[----:B------:R-:W-:Y:S05]  /*1590*/  BRA.U !UP0, `(.L_x_0) ;  /* 0x0000000508687547 */ /* 0x000fea000b800000 */
[----:B------:R-:W-:-:S09]  /*15a0*/  UISETP.NE.AND UP0, UPT, UR5, 0x1, UPT ;  /* 0x000000010500788c */ /* 0x000fd2000bf05270 */
        /* <DEDUP_REMOVED lines=18> */
.L_x_32:
[----:B------:R-:W-:Y:S05]  /*16d0*/  BSYNC.RECONVERGENT B0 ;  /* 0x0000000000007941 */ /* 0x000fea0003800200 */
.L_x_31:
        /* <DEDUP_REMOVED lines=10> */
.L_x_34:
[----:B------:R-:W-:Y:S05]  /*1780*/  BSYNC.RECONVERGENT B2 ;  /* 0x0000000000027941 */ /* 0x000fea0003800200 */
.L_x_33:
        /* <DEDUP_REMOVED lines=24> */
.L_x_36:
[----:B------:R-:W-:Y:S05]  /*1910*/  BSYNC.RECONVERGENT B2 ;  /* 0x0000000000027941 */ /* 0x000fea0003800200 */
.L_x_35:
[----:B------:R-:W-:Y:S01]  /*1920*/  FADD R11, R11, R0 ;  /* 0x000000000b0b7221 */ /* 0x000fe20000000000 */
[----:B------:R-:W-:-:S12]  /*1930*/  UIADD3 UR4, UPT, UPT, UR4, 0x2, URZ ;  /* 0x0000000204047890 */ /* 0x000fd8000fffe0ff */
.L_x_30:
[----:B------:R-:W0:Y:S02]  /*1940*/  LDCU UR6, c[0x0][0x388] ;  /* 0x00007100ff0677ac */ /* 0x000e240008000800 */
[----:B0-----:R-:W-:-:S04]  /*1950*/  ULOP3.LUT UR6, UR6, 0x1, URZ, 0xc0, !UPT ;  /* 0x0000000106067892 */ /* 0x001fc8000f8ec0ff */
[----:B------:R-:W-:-:S09]  /*1960*/  UISETP.NE.U32.AND UP0, UPT, UR6, 0x1, UPT ;  /* 0x000000010600788c */ /* 0x000fd2000bf05070 */
[----:B------:R-:W-:Y:S05]  /*1970*/  BRA.U UP0, `(.L_x_0) ;  /* 0x0000000100707547 */ /* 0x000fea000b800000 */
[----:B------:R-:W0:Y:S01]  /*1980*/  LDC R0, c[0x0][0x390] ;  /* 0x0000e400ff007b82 */ /* 0x000e220000000800 */
[----:B------:R-:W1:Y:S01]  /*1990*/  LDCU.64 UR10, c[0x0][0x3a0] ;  /* 0x00007400ff0a77ac */ /* 0x000e620008000a00 */
[----:B------:R-:W2:Y:S01]  /*19a0*/  MUFU.RCP R2, R3 ;  /* 0x0000000300027308 */ /* 0x000ea20000001000 */
[----:B------:R-:W-:Y:S01]  /*19b0*/  BSSY.RECONVERGENT B0, `(.L_x_37) ;  /* 0x000000d000007945 */ /* 0x000fe20003800200 */
[----:B------:R-:W-:Y:S01]  /*19c0*/  MOV R6, RZ ;  /* 0x000000ff00067202 */ /* 0x000fe20000000f00 */
[----:B--2---:R-:W-:Y:S01]  /*19d0*/  FFMA R7, -R3, R2, 1 ;  /* 0x3f80000003077423 */ /* 0x004fe20000000102 */
[----:B0-----:R-:W-:-:S05]  /*19e0*/  IMAD R5, R5, UR4, -R0 ;  /* 0x0000000405057c24 */ /* 0x001fca000f8e0a00 */
[----:B-1----:R-:W-:Y:S02]  /*19f0*/  ISETP.GE.U32.AND P0, PT, R5, UR10, PT ;  /* 0x0000000a05007c0c */ /* 0x002fe4000bf06070 */
        /* <DEDUP_REMOVED lines=8> */
.L_x_38:
[----:B------:R-:W-:Y:S05]  /*1a80*/  BSYNC.RECONVERGENT B0 ;  /* 0x0000000000007941 */ /* 0x000fea0003800200 */
.L_x_37:
[----:B-----5:R-:W1:Y:S01]  /*1a90*/  FCHK P0, R6, R3 ;  /* 0x0000000306007302 */ /* 0x020e620000000000 */
[----:B------:R-:W-:Y:S01]  /*1aa0*/  FFMA R5, R0, R6, RZ ;  /* 0x0000000600057223 */ /* 0x000fe200000000ff */
[----:B------:R-:W-:Y:S03]  /*1ab0*/  BSSY.RECONVERGENT B2, `(.L_x_39) ;  /* 0x0000007000027945 */ /* 0x000fe60003800200 */
[----:B------:R-:W-:-:S04]  /*1ac0*/  FFMA R2, -R3, R5, R6 ;  /* 0x0000000503027223 */ /* 0x000fc80000000106 */
[----:B------:R-:W-:Y:S01]  /*1ad0*/  FFMA R0, R0, R2, R5 ;  /* 0x0000000200007223 */ /* 0x000fe20000000005 */
[----:B-1----:R-:W-:Y:S06]  /*1ae0*/  @!P0 BRA `(.L_x_40) ;  /* 0x00000000000c8947 */ /* 0x002fec0003800000 */
[----:B------:R-:W-:Y:S01]  /*1af0*/  IMAD.MOV.U32 R0, RZ, RZ, R6 ;  /* 0x000000ffff007224 */ /* 0x000fe200078e0006 */
[----:B------:R-:W-:-:S07]  /*1b00*/  MOV R2, 0x1b20 ;  /* 0x00001b2000027802 */ /* 0x000fce0000000f00 */
[----:B0-----:R-:W-:Y:S05]  /*1b10*/  CALL.REL.NOINC `($__internal_0_$__cuda_sm3x_div_rn_noftz_f32_slowpath) ;  /* 0x0000000000187944 */ /* 0x001fea0003c00000 */
.L_x_40:
[----:B------:R-:W-:Y:S05]  /*1b20*/  BSYNC.RECONVERGENT B2 ;  /* 0x0000000000027941 */ /* 0x000fea0003800200 */
.L_x_39:
[----:B------:R-:W-:-:S07]  /*1b30*/  FADD R11, R11, R0 ;  /* 0x000000000b0b7221 */ /* 0x000fce0000000000 */
.L_x_0:
[----:B------:R-:W1:Y:S02]  /*1b40*/  LDC.64 R2, c[0x0][0x398] ;  /* 0x0000e600ff027b82 */ /* 0x000e640000000a00 */
[----:B-1----:R-:W-:-:S05]  /*1b50*/  IMAD.WIDE R4, R4, 0x4, R2 ;  /* 0x0000000404047825 */ /* 0x002fca00078e0202 */
[----:B------:R-:W-:Y:S01]  /*1b60*/  STG.E desc[UR8][R4.64], R11 ;  /* 0x0000000b04007986 */ /* 0x000fe2000c101908 */
[----:B------:R-:W-:Y:S05]  /*1b70*/  EXIT ;  /* 0x000000000000794d */ /* 0x000fea0003800000 */
        .weak           $__internal_0_$__cuda_sm3x_div_rn_noftz_f32_slowpath
        .type           $__internal_0_$__cuda_sm3x_div_rn_noftz_f32_slowpath,@function
        .size           $__internal_0_$__cuda_sm3x_div_rn_noftz_f32_slowpath,(.L_x_53 - $__internal_0_$__cuda_sm3x_div_rn_noftz_f32_slowpath)
$__internal_0_$__cuda_sm3x_div_rn_noftz_f32_slowpath:
[----:B------:R-:W-:Y:S01]  /*1b80*/  SHF.R.U32.HI R7, RZ, 0x17, R3 ;  /* 0x00000017ff077819 */ /* 0x000fe20000011603 */
[----:B------:R-:W-:Y:S01]  /*1b90*/  BSSY.RECONVERGENT B0, `(.L_x_41) ;  /* 0x0000063000007945 */ /* 0x000fe20003800200 */
[----:B------:R-:W-:Y:S02]  /*1ba0*/  SHF.R.U32.HI R13, RZ, 0x17, R0 ;  /* 0x00000017ff0d7819 */ /* 0x000fe40000011600 */
[----:B------:R-:W-:Y:S02]  /*1bb0*/  LOP3.LUT R7, R7, 0xff, RZ, 0xc0, !PT ;  /* 0x000000ff07077812 */ /* 0x000fe400078ec0ff */
[----:B------:R-:W-:Y:S02]  /*1bc0*/  LOP3.LUT R13, R13, 0xff, RZ, 0xc0, !PT ;  /* 0x000000ff0d0d7812 */ /* 0x000fe400078ec0ff */
[----:B------:R-:W-:Y:S02]  /*1bd0*/  IADD3 R15, PT, PT, R7, -0x1, RZ ;  /* 0xffffffff070f7810 */ /* 0x000fe40007ffe0ff */
[----:B------:R-:W-:Y:S01]  /*1be0*/  MOV R19, R3 ;  /* 0x0000000300137202 */ /* 0x000fe20000000f00 */
[----:B------:R-:W-:Y:S01]  /*1bf0*/  VIADD R17, R13, 0xffffffff ;  /* 0xffffffff0d117836 */ /* 0x000fe20000000000 */
[----:B------:R-:W-:-:S04]  /*1c00*/  ISETP.GT.U32.AND P0, PT, R15, 0xfd, PT ;  /* 0x000000fd0f00780c */ /* 0x000fc80003f04070 */
[----:B------:R-:W-:-:S13]  /*1c10*/  ISETP.GT.U32.OR P0, PT, R17, 0xfd, P0 ;  /* 0x000000fd1100780c */ /* 0x000fda0000704470 */
[----:B------:R-:W-:Y:S01]  /*1c20*/  @!P0 IMAD.MOV.U32 R9, RZ, RZ, RZ ;  /* 0x000000ffff098224 */ /* 0x000fe200078e00ff */
[----:B------:R-:W-:Y:S06]  /*1c30*/  @!P0 BRA `(.L_x_42) ;  /* 0x00000000005c8947 */ /* 0x000fec0003800000 */
[----:B------:R-:W-:Y:S02]  /*1c40*/  FSETP.GTU.FTZ.AND P0, PT, |R0|, +INF , PT ;  /* 0x7f8000000000780b */ /* 0x000fe40003f1c200 */
[----:B------:R-:W-:-:S04]  /*1c50*/  FSETP.GTU.FTZ.AND P1, PT, |R3|, +INF , PT ;  /* 0x7f8000000300780b */ /* 0x000fc80003f3c200 */
[----:B------:R-:W-:-:S13]  /*1c60*/  PLOP3.LUT P0, PT, P0, P1, PT, 0xf8, 0x8f ;  /* 0x00000000008f781c */ /* 0x000fda0000703f70 */
[----:B------:R-:W-:Y:S05]  /*1c70*/  @P0 BRA `(.L_x_43) ;  /* 0x00000004004c0947 */ /* 0x000fea0003800000 */
[----:B------:R-:W-:-:S13]  /*1c80*/  LOP3.LUT P0, RZ, R19, 0x7fffffff, R0, 0xc8, !PT ;  /* 0x7fffffff13ff7812 */ /* 0x000fda000780c800 */
[----:B------:R-:W-:Y:S05]  /*1c90*/  @!P0 BRA `(.L_x_44) ;  /* 0x00000004003c8947 */ /* 0x000fea0003800000 */
[C---:B------:R-:W-:Y:S02]  /*1ca0*/  FSETP.NEU.FTZ.AND P2, PT, |R0|.reuse, +INF , PT ;  /* 0x7f8000000000780b */ /* 0x040fe40003f5d200 */
[----:B------:R-:W-:Y:S02]  /*1cb0*/  FSETP.NEU.FTZ.AND P1, PT, |R3|, +INF , PT ;  /* 0x7f8000000300780b */ /* 0x000fe40003f3d200 */
[----:B------:R-:W-:-:S11]  /*1cc0*/  FSETP.NEU.FTZ.AND P0, PT, |R0|, +INF , PT ;  /* 0x7f8000000000780b */ /* 0x000fd60003f1d200 */
[----:B------:R-:W-:Y:S05]  /*1cd0*/  @!P1 BRA !P2, `(.L_x_44) ;  /* 0x00000004002c9947 */ /* 0x000fea0005000000 */
[----:B------:R-:W-:-:S04]  /*1ce0*/  LOP3.LUT P2, RZ, R0, 0x7fffffff, RZ, 0xc0, !PT ;  /* 0x7fffffff00ff7812 */ /* 0x000fc8000784c0ff */
[----:B------:R-:W-:-:S13]  /*1cf0*/  PLOP3.LUT P1, PT, P1, P2, PT, 0x2f, 0xf2 ;  /* 0x0000000000f2781c */ /* 0x000fda0000f24577 */
[----:B------:R-:W-:Y:S05]  /*1d00*/  @P1 BRA `(.L_x_45) ;  /* 0x0000000400181947 */ /* 0x000fea0003800000 */
[----:B------:R-:W-:-:S04]  /*1d10*/  LOP3.LUT P1, RZ, R19, 0x7fffffff, RZ, 0xc0, !PT ;  /* 0x7fffffff13ff7812 */ /* 0x000fc8000782c0ff */
[----:B------:R-:W-:-:S13]  /*1d20*/  PLOP3.LUT P0, PT, P0, P1, PT, 0x2f, 0xf2 ;  /* 0x0000000000f2781c */ /* 0x000fda0000702577 */
[----:B------:R-:W-:Y:S05]  /*1d30*/  @P0 BRA `(.L_x_46) ;  /* 0x0000000400000947 */ /* 0x000fea0003800000 */
[----:B------:R-:W-:Y:S02]  /*1d40*/  ISETP.GE.AND P0, PT, R17, RZ, PT ;  /* 0x000000ff1100720c */ /* 0x000fe40003f06270 */
[----:B------:R-:W-:-:S11]  /*1d50*/  ISETP.GE.AND P1, PT, R15, RZ, PT ;  /* 0x000000ff0f00720c */ /* 0x000fd60003f26270 */
[----:B------:R-:W-:Y:S01]  /*1d60*/  @P0 MOV R9, RZ ;  /* 0x000000ff00090202 */ /* 0x000fe20000000f00 */
[----:B------:R-:W-:Y:S02]  /*1d70*/  @!P0 IMAD.MOV.U32 R9, RZ, RZ, -0x40 ;  /* 0xffffffc0ff098424 */ /* 0x000fe400078e00ff */
[----:B------:R-:W-:Y:S01]  /*1d80*/  @!P0 FFMA R0, R0, 1.84467440737095516160e+19, RZ ;  /* 0x5f80000000008823 */ /* 0x000fe200000000ff */
[----:B------:R-:W-:Y:S02]  /*1d90*/  @!P1 FFMA R19, R3, 1.84467440737095516160e+19, RZ ;  /* 0x5f80000003139823 */ /* 0x000fe400000000ff */
[----:B------:R-:W-:-:S07]  /*1da0*/  @!P1 IADD3 R9, PT, PT, R9, 0x40, RZ ;  /* 0x0000004009099810 */ /* 0x000fce0007ffe0ff */
.L_x_42:
[----:B------:R-:W-:Y:S01]  /*1db0*/  LEA R22, R7, 0xc0800000, 0x17 ;  /* 0xc080000007167811 */ /* 0x000fe200078eb8ff */
[----:B------:R-:W-:Y:S01]  /*1dc0*/  BSSY.RECONVERGENT B1, `(.L_x_47) ;  /* 0x0000036000017945 */ /* 0x000fe20003800200 */
[----:B------:R-:W-:-:S03]  /*1dd0*/  IADD3 R13, PT, PT, R13, -0x7f, RZ ;  /* 0xffffff810d0d7810 */ /* 0x000fc60007ffe0ff */
[----:B------:R-:W-:Y:S01]  /*1de0*/  IMAD.IADD R21, R19, 0x1, -R22 ;  /* 0x0000000113157824 */ /* 0x000fe200078e0a16 */
[C---:B------:R-:W-:Y:S01]  /*1df0*/  IADD3 R24, PT, PT, R13.reuse, 0x7f, -R7 ;  /* 0x0000007f0d187810 */ /* 0x040fe20007ffe807 */
[----:B------:R-:W-:Y:S02]  /*1e00*/  IMAD R0, R13, -0x800000, R0 ;  /* 0xff8000000d007824 */ /* 0x000fe400078e0200 */
[----:B------:R-:W0:Y:S01]  /*1e10*/  MUFU.RCP R22, R21 ;  /* 0x0000001500167308 */ /* 0x000e220000001000 */
[----:B------:R-:W-:Y:S01]  /*1e20*/  FADD.FTZ R15, -R21, -RZ ;  /* 0x800000ff150f7221 */ /* 0x000fe20000010100 */
[----:B------:R-:W-:-:S03]  /*1e30*/  IMAD.IADD R9, R24, 0x1, R9 ;  /* 0x0000000118097824 */ /* 0x000fc600078e0209 */
[----:B0-----:R-:W-:-:S04]  /*1e40*/  FFMA R17, R22, R15, 1 ;  /* 0x3f80000016117423 */ /* 0x001fc8000000000f */
[----:B------:R-:W-:-:S04]  /*1e50*/  FFMA R17, R22, R17, R22 ;  /* 0x0000001116117223 */ /* 0x000fc80000000016 */
[----:B------:R-:W-:-:S04]  /*1e60*/  FFMA R22, R0, R17, RZ ;  /* 0x0000001100167223 */ /* 0x000fc800000000ff */
[----:B------:R-:W-:-:S04]  /*1e70*/  FFMA R19, R15, R22, R0 ;  /* 0x000000160f137223 */ /* 0x000fc80000000000 */
[----:B------:R-:W-:-:S04]  /*1e80*/  FFMA R22, R17, R19, R22 ;  /* 0x0000001311167223 */ /* 0x000fc80000000016 */
[----:B------:R-:W-:-:S04]  /*1e90*/  FFMA R15, R15, R22, R0 ;  /* 0x000000160f0f7223 */ /* 0x000fc80000000000 */
[----:B------:R-:W-:-:S05]  /*1ea0*/  FFMA R0, R17, R15, R22 ;  /* 0x0000000f11007223 */ /* 0x000fca0000000016 */
[----:B------:R-:W-:-:S04]  /*1eb0*/  SHF.R.U32.HI R7, RZ, 0x17, R0 ;  /* 0x00000017ff077819 */ /* 0x000fc80000011600 */
[----:B------:R-:W-:-:S04]  /*1ec0*/  LOP3.LUT R24, R7, 0xff, RZ, 0xc0, !PT ;  /* 0x000000ff07187812 */ /* 0x000fc800078ec0ff */
[----:B------:R-:W-:-:S04]  /*1ed0*/  IADD3 R7, PT, PT, R24, R9, RZ ;  /* 0x0000000918077210 */ /* 0x000fc80007ffe0ff */
[----:B------:R-:W-:-:S04]  /*1ee0*/  IADD3 R13, PT, PT, R7, -0x1, RZ ;  /* 0xffffffff070d7810 */ /* 0x000fc80007ffe0ff */
[----:B------:R-:W-:-:S13]  /*1ef0*/  ISETP.GE.U32.AND P0, PT, R13, 0xfe, PT ;  /* 0x000000fe0d00780c */ /* 0x000fda0003f06070 */
[----:B------:R-:W-:Y:S05]  /*1f00*/  @!P0 BRA `(.L_x_48) ;  /* 0x0000000000808947 */ /* 0x000fea0003800000 */
[----:B------:R-:W-:-:S13]  /*1f10*/  ISETP.GT.AND P0, PT, R7, 0xfe, PT ;  /* 0x000000fe0700780c */ /* 0x000fda0003f04270 */
[----:B------:R-:W-:Y:S05]  /*1f20*/  @P0 BRA `(.L_x_49) ;  /* 0x00000000006c0947 */ /* 0x000fea0003800000 */
[----:B------:R-:W-:-:S13]  /*1f30*/  ISETP.GE.AND P0, PT, R7, 0x1, PT ;  /* 0x000000010700780c */ /* 0x000fda0003f06270 */
[----:B------:R-:W-:Y:S05]  /*1f40*/  @P0 BRA `(.L_x_50) ;  /* 0x0000000000740947 */ /* 0x000fea0003800000 */
[----:B------:R-:W-:Y:S02]  /*1f50*/  ISETP.GE.AND P0, PT, R7, -0x18, PT ;  /* 0xffffffe80700780c */ /* 0x000fe40003f06270 */
[----:B------:R-:W-:-:S11]  /*1f60*/  LOP3.LUT R0, R0, 0x80000000, RZ, 0xc0, !PT ;  /* 0x8000000000007812 */ /* 0x000fd600078ec0ff */
[----:B------:R-:W-:Y:S05]  /*1f70*/  @!P0 BRA `(.L_x_50) ;  /* 0x0000000000688947 */ /* 0x000fea0003800000 */
[CCC-:B------:R-:W-:Y:S01]  /*1f80*/  FFMA.RZ R9, R17.reuse, R15.reuse, R22.reuse ;  /* 0x0000000f11097223 */ /* 0x1c0fe2000000c016 */
[CCC-:B------:R-:W-:Y:S01]  /*1f90*/  FFMA.RP R13, R17.reuse, R15.reuse, R22.reuse ;  /* 0x0000000f110d7223 */ /* 0x1c0fe20000008016 */
[----:B------:R-:W-:Y:S01]  /*1fa0*/  FFMA.RM R22, R17, R15, R22 ;  /* 0x0000000f11167223 */ /* 0x000fe20000004016 */
[C---:B------:R-:W-:Y:S01]  /*1fb0*/  VIADD R15, R7.reuse, 0x20 ;  /* 0x00000020070f7836 */ /* 0x040fe20000000000 */
[----:B------:R-:W-:Y:S02]  /*1fc0*/  ISETP.NE.AND P2, PT, R7, RZ, PT ;  /* 0x000000ff0700720c */ /* 0x000fe40003f45270 */
[----:B------:R-:W-:Y:S02]  /*1fd0*/  LOP3.LUT R9, R9, 0x7fffff, RZ, 0xc0, !PT ;  /* 0x007fffff09097812 */ /* 0x000fe400078ec0ff */
[----:B------:R-:W-:Y:S02]  /*1fe0*/  ISETP.NE.AND P1, PT, R7, RZ, PT ;  /* 0x000000ff0700720c */ /* 0x000fe40003f25270 */
[----:B------:R-:W-:-:S02]  /*1ff0*/  LOP3.LUT R24, R9, 0x800000, RZ, 0xfc, !PT ;  /* 0x0080000009187812 */ /* 0x000fc400078efcff */
[----:B------:R-:W-:Y:S02]  /*2000*/  IADD3 R7, PT, PT, -R7, RZ, RZ ;  /* 0x000000ff07077210 */ /* 0x000fe40007ffe1ff */
[----:B------:R-:W-:Y:S02]  /*2010*/  SHF.L.U32 R15, R24, R15, RZ ;  /* 0x0000000f180f7219 */ /* 0x000fe400000006ff */
[----:B------:R-:W-:Y:S02]  /*2020*/  FSETP.NEU.FTZ.AND P0, PT, R13, R22, PT ;  /* 0x000000160d00720b */ /* 0x000fe40003f1d000 */
[----:B------:R-:W-:Y:S02]  /*2030*/  SEL R7, R7, RZ, P2 ;  /* 0x000000ff07077207 */ /* 0x000fe40001000000 */
[----:B------:R-:W-:Y:S02]  /*2040*/  ISETP.NE.AND P1, PT, R15, RZ, P1 ;  /* 0x000000ff0f00720c */ /* 0x000fe40000f25270 */
[----:B------:R-:W-:-:S02]  /*2050*/  SHF.R.U32.HI R24, RZ, R7, R24 ;  /* 0x00000007ff187219 */ /* 0x000fc40000011618 */
[----:B------:R-:W-:Y:S02]  /*2060*/  PLOP3.LUT P0, PT, P0, P1, PT, 0xf8, 0x8f ;  /* 0x00000000008f781c */ /* 0x000fe40000703f70 */
[----:B------:R-:W-:Y:S02]  /*2070*/  SHF.R.U32.HI R9, RZ, 0x1, R24 ;  /* 0x00000001ff097819 */ /* 0x000fe40000011618 */
[----:B------:R-:W-:-:S04]  /*2080*/  SEL R22, RZ, 0x1, !P0 ;  /* 0x00000001ff167807 */ /* 0x000fc80004000000 */
[----:B------:R-:W-:-:S04]  /*2090*/  LOP3.LUT R7, R22, 0x1, R9, 0xf8, !PT ;  /* 0x0000000116077812 */ /* 0x000fc800078ef809 */
[----:B------:R-:W-:-:S04]  /*20a0*/  LOP3.LUT R24, R7, R24, RZ, 0xc0, !PT ;  /* 0x0000001807187212 */ /* 0x000fc800078ec0ff */
[----:B------:R-:W-:-:S04]  /*20b0*/  IADD3 R9, PT, PT, R9, R24, RZ ;  /* 0x0000001809097210 */ /* 0x000fc80007ffe0ff */
[----:B------:R-:W-:Y:S01]  /*20c0*/  LOP3.LUT R0, R9, R0, RZ, 0xfc, !PT ;  /* 0x0000000009007212 */ /* 0x000fe200078efcff */
[----:B------:R-:W-:Y:S06]  /*20d0*/  BRA `(.L_x_50) ;  /* 0x0000000000107947 */ /* 0x000fec0003800000 */
.L_x_49:
[----:B------:R-:W-:-:S04]  /*20e0*/  LOP3.LUT R0, R0, 0x80000000, RZ, 0xc0, !PT ;  /* 0x8000000000007812 */ /* 0x000fc800078ec0ff */
[----:B------:R-:W-:Y:S01]  /*20f0*/  LOP3.LUT R0, R0, 0x7f800000, RZ, 0xfc, !PT ;  /* 0x7f80000000007812 */ /* 0x000fe200078efcff */
[----:B------:R-:W-:Y:S06]  /*2100*/  BRA `(.L_x_50) ;  /* 0x0000000000047947 */ /* 0x000fec0003800000 */
.L_x_48:
[----:B------:R-:W-:-:S07]  /*2110*/  IMAD R0, R9, 0x800000, R0 ;  /* 0x0080000009007824 */ /* 0x000fce00078e0200 */
.L_x_50:
[----:B------:R-:W-:Y:S05]  /*2120*/  BSYNC.RECONVERGENT B1 ;  /* 0x0000000000017941 */ /* 0x000fea0003800200 */
.L_x_47:
[----:B------:R-:W-:Y:S05]  /*2130*/  BRA `(.L_x_51) ;  /* 0x0000000000207947 */ /* 0x000fea0003800000 */
.L_x_46:
[----:B------:R-:W-:-:S04]  /*2140*/  LOP3.LUT R0, R19, 0x80000000, R0, 0x48, !PT ;  /* 0x8000000013007812 */ /* 0x000fc800078e4800 */
[----:B------:R-:W-:Y:S01]  /*2150*/  LOP3.LUT R0, R0, 0x7f800000, RZ, 0xfc, !PT ;  /* 0x7f80000000007812 */ /* 0x000fe200078efcff */
[----:B------:R-:W-:Y:S06]  /*2160*/  BRA `(.L_x_51) ;  /* 0x0000000000147947 */ /* 0x000fec0003800000 */
.L_x_45:
[----:B------:R-:W-:Y:S01]  /*2170*/  LOP3.LUT R0, R19, 0x80000000, R0, 0x48, !PT ;  /* 0x8000000013007812 */ /* 0x000fe200078e4800 */
[----:B------:R-:W-:Y:S06]  /*2180*/  BRA `(.L_x_51) ;  /* 0x00000000000c7947 */ /* 0x000fec0003800000 */
.L_x_44:
[----:B------:R-:W0:Y:S01]  /*2190*/  MUFU.RSQ R0, -QNAN ;  /* 0xffc0000000007908 */ /* 0x000e220000001400 */
[----:B------:R-:W-:Y:S05]  /*21a0*/  BRA `(.L_x_51) ;  /* 0x0000000000047947 */ /* 0x000fea0003800000 */
.L_x_43:
[----:B------:R-:W-:-:S07]  /*21b0*/  FADD.FTZ R0, R0, R3 ;  /* 0x0000000300007221 */ /* 0x000fce0000010000 */
.L_x_51:
[----:B------:R-:W-:Y:S05]  /*21c0*/  BSYNC.RECONVERGENT B0 ;  /* 0x0000000000007941 */ /* 0x000fea0003800200 */
.L_x_41:
[----:B------:R-:W-:Y:S01]  /*21d0*/  HFMA2 R23, -RZ, RZ, 0, 0 ;  /* 0x00000000ff177431 */ /* 0x000fe200000001ff */
[----:B------:R-:W-:-:S04]  /*21e0*/  MOV R22, R2 ;  /* 0x0000000200167202 */ /* 0x000fc80000000f00 */
[----:B0-----:R-:W-:Y:S05]  /*21f0*/  RET.REL.NODEC R22 `(_Z22average_pool_1d_kernelPKfiiiPfmi) ;  /* 0xffffffdc16807950 */ /* 0x001fea0003c3ffff */
.L_x_52:
[----:B------:R-:W-:-:S00]  /*2200*/  BRA `(.L_x_52) ;  /* 0xfffffffc00fc7947 */ /* 0x000fc0000383ffff */
[----:B------:R-:W-:-:S00]  /*2210*/  NOP ;  /* 0x0000000000007918 */ /* 0x000fc00000000000 */
        /* <DEDUP_REMOVED lines=14> */
.L_x_53:


//--------------------- .nv.shared.reserved.0     --------------------------
	.section	.nv.shared.reserved.0,"aw",@nobits
	.weak		__nv_reservedSMEM_offset_0_alias
	.size		__nv_reservedSMEM_offset_0_alias, 0, 64
	.other		__nv_reservedSMEM_offset_0_alias,@"STO_CUDA_RESERVED_SHARED STV_DEFAULT"
__nv_reservedSMEM_offset_0_alias:
	.zero		0
	.zero		64


//--------------------- .nv.constant0._Z22average_pool_1d_kernelPKfiiiPfmi --------------------------
	.section	.nv.constant0._Z22average_pool_1d_kernelPKfiiiPfmi,"a",@progbits
	.sectionflags	@""
	.align	4
.nv.constant0._Z22average_pool_1d_kernelPKfiiiPfmi:
	.zero		940


//--------------------- SYMBOLS --------------------------

	.type		.nv.reservedSmem.offset0,@object
	.size		.nv.reservedSmem.offset0,0x4
